//
// Generated by NVIDIA NVVM Compiler
//
// Compiler Build ID: CL-36424714
// Cuda compilation tools, release 13.0, V13.0.88
// Based on NVVM 20.0.0
//

.version 9.0
.target sm_100
.address_size 64

	// .globl	_Z11matmulTiledPKfS0_Pfi
// _ZZ11matmulTiledPKfS0_PfiE1a has been demoted
// _ZZ11matmulTiledPKfS0_PfiE1b has been demoted

.visible .entry _Z11matmulTiledPKfS0_Pfi(
	.param .u64 .ptr .align 1 _Z11matmulTiledPKfS0_Pfi_param_0,
	.param .u64 .ptr .align 1 _Z11matmulTiledPKfS0_Pfi_param_1,
	.param .u64 .ptr .align 1 _Z11matmulTiledPKfS0_Pfi_param_2,
	.param .u32 _Z11matmulTiledPKfS0_Pfi_param_3
)
{
	.reg .pred 	%p<8>;
	.reg .b32 	%r<43>;
	.reg .b32 	%f<63>;
	.reg .b64 	%rd<13>;
	// demoted variable
	.shared .align 4 .b8 _ZZ11matmulTiledPKfS0_PfiE1a[1024];
	// demoted variable
	.shared .align 4 .b8 _ZZ11matmulTiledPKfS0_PfiE1b[1024];
	ld.param.u64 	%rd3, [_Z11matmulTiledPKfS0_Pfi_param_0];
	ld.param.u64 	%rd4, [_Z11matmulTiledPKfS0_Pfi_param_1];
	ld.param.u64 	%rd5, [_Z11matmulTiledPKfS0_Pfi_param_2];
	ld.param.u32 	%r24, [_Z11matmulTiledPKfS0_Pfi_param_3];
	mov.u32 	%r40, %tid.x;
	mov.u32 	%r38, %tid.y;
	mov.u32 	%r25, %ctaid.y;
	shl.b32 	%r26, %r25, 4;
	add.s32 	%r3, %r26, %r38;
	mov.u32 	%r27, %ctaid.x;
	shl.b32 	%r4, %r27, 4;
	add.s32 	%r5, %r4, %r40;
	setp.lt.s32 	%p1, %r24, 1;
	mov.f32 	%f62, 0f00000000;
	@%p1 bra 	$L__BB0_7;
	add.s32 	%r28, %r24, 15;
	shr.u32 	%r29, %r28, 4;
	shl.b32 	%r30, %r38, 6;
	mov.u32 	%r31, _ZZ11matmulTiledPKfS0_PfiE1a;
	add.s32 	%r6, %r31, %r30;
	shl.b32 	%r32, %r40, 2;
	add.s32 	%r7, %r6, %r32;
	mov.u32 	%r33, _ZZ11matmulTiledPKfS0_PfiE1b;
	add.s32 	%r9, %r33, %r32;
	add.s32 	%r8, %r9, %r30;
	neg.s32 	%r42, %r29;
	mad.lo.s32 	%r41, %r24, %r3, %r40;
	mad.lo.s32 	%r34, %r38, %r24, %r40;
	add.s32 	%r39, %r34, %r4;
	shl.b32 	%r13, %r24, 4;
	cvta.to.global.u64 	%rd1, %rd3;
	cvta.to.global.u64 	%rd2, %rd4;
	mov.f32 	%f62, 0f00000000;
$L__BB0_2:
	setp.ge.u32 	%p2, %r3, %r24;
	setp.ge.s32 	%p3, %r40, %r24;
	mov.f32 	%f60, 0f00000000;
	or.pred  	%p4, %p2, %p3;
	@%p4 bra 	$L__BB0_4;
	mul.wide.u32 	%rd6, %r41, 4;
	add.s64 	%rd7, %rd1, %rd6;
	ld.global.f32 	%f60, [%rd7];
$L__BB0_4:
	st.shared.f32 	[%r7], %f60;
	max.s32 	%r35, %r5, %r38;
	setp.ge.s32 	%p5, %r35, %r24;
	mov.f32 	%f61, 0f00000000;
	@%p5 bra 	$L__BB0_6;
	mul.wide.s32 	%rd8, %r39, 4;
	add.s64 	%rd9, %rd2, %rd8;
	ld.global.f32 	%f61, [%rd9];
$L__BB0_6:
	st.shared.f32 	[%r8], %f61;
	bar.sync 	0;
	ld.shared.f32 	%f12, [%r6];
	ld.shared.f32 	%f13, [%r9];
	fma.rn.f32 	%f14, %f12, %f13, %f62;
	ld.shared.f32 	%f15, [%r6+4];
	ld.shared.f32 	%f16, [%r9+64];
	fma.rn.f32 	%f17, %f15, %f16, %f14;
	ld.shared.f32 	%f18, [%r6+8];
	ld.shared.f32 	%f19, [%r9+128];
	fma.rn.f32 	%f20, %f18, %f19, %f17;
	ld.shared.f32 	%f21, [%r6+12];
	ld.shared.f32 	%f22, [%r9+192];
	fma.rn.f32 	%f23, %f21, %f22, %f20;
	ld.shared.f32 	%f24, [%r6+16];
	ld.shared.f32 	%f25, [%r9+256];
	fma.rn.f32 	%f26, %f24, %f25, %f23;
	ld.shared.f32 	%f27, [%r6+20];
	ld.shared.f32 	%f28, [%r9+320];
	fma.rn.f32 	%f29, %f27, %f28, %f26;
	ld.shared.f32 	%f30, [%r6+24];
	ld.shared.f32 	%f31, [%r9+384];
	fma.rn.f32 	%f32, %f30, %f31, %f29;
	ld.shared.f32 	%f33, [%r6+28];
	ld.shared.f32 	%f34, [%r9+448];
	fma.rn.f32 	%f35, %f33, %f34, %f32;
	ld.shared.f32 	%f36, [%r6+32];
	ld.shared.f32 	%f37, [%r9+512];
	fma.rn.f32 	%f38, %f36, %f37, %f35;
	ld.shared.f32 	%f39, [%r6+36];
	ld.shared.f32 	%f40, [%r9+576];
	fma.rn.f32 	%f41, %f39, %f40, %f38;
	ld.shared.f32 	%f42, [%r6+40];
	ld.shared.f32 	%f43, [%r9+640];
	fma.rn.f32 	%f44, %f42, %f43, %f41;
	ld.shared.f32 	%f45, [%r6+44];
	ld.shared.f32 	%f46, [%r9+704];
	fma.rn.f32 	%f47, %f45, %f46, %f44;
	ld.shared.f32 	%f48, [%r6+48];
	ld.shared.f32 	%f49, [%r9+768];
	fma.rn.f32 	%f50, %f48, %f49, %f47;
	ld.shared.f32 	%f51, [%r6+52];
	ld.shared.f32 	%f52, [%r9+832];
	fma.rn.f32 	%f53, %f51, %f52, %f50;
	ld.shared.f32 	%f54, [%r6+56];
	ld.shared.f32 	%f55, [%r9+896];
	fma.rn.f32 	%f56, %f54, %f55, %f53;
	ld.shared.f32 	%f57, [%r6+60];
	ld.shared.f32 	%f58, [%r9+960];
	fma.rn.f32 	%f62, %f57, %f58, %f56;
	bar.sync 	0;
	add.s32 	%r42, %r42, 1;
	setp.ne.s32 	%p6, %r42, 0;
	add.s32 	%r41, %r41, 16;
	add.s32 	%r40, %r40, 16;
	add.s32 	%r39, %r39, %r13;
	add.s32 	%r38, %r38, 16;
	@%p6 bra 	$L__BB0_2;
$L__BB0_7:
	max.s32 	%r36, %r3, %r5;
	setp.ge.s32 	%p7, %r36, %r24;
	@%p7 bra 	$L__BB0_9;
	mad.lo.s32 	%r37, %r24, %r3, %r5;
	cvta.to.global.u64 	%rd10, %rd5;
	mul.wide.s32 	%rd11, %r37, 4;
	add.s64 	%rd12, %rd10, %rd11;
	st.global.f32 	[%rd12], %f62;
$L__BB0_9:
	ret;

}


// ===== COMPILED SASS (sm_100) =====

	.target	sm_100

	.elftype	@"ET_EXEC"


//--------------------- .note.nv.tkinfo           --------------------------
	.section	.note.nv.tkinfo,"",@"SHT_NOTE"
	.sectionflags	@"SHF_NOTE_NV_TKINFO"
	.tkinfo
        /*0018*/ 	.word	0x00000002
        /*0030*/ 	.string	""
        /*0030*/ 	.string	"ptxas"
        /*0030*/ 	.string	"Cuda compilation tools, release 13.0, V13.0.88"
        /*0030*/ 	.string	"Build cuda_13.0.r13.0/compiler.36424714_0"
        /*0030*/ 	.string	"-arch sm_100 -m 64 "



//--------------------- .note.nv.cuinfo           --------------------------
	.section	.note.nv.cuinfo,"",@"SHT_NOTE"
	.sectionflags	@"SHF_NOTE_NV_CUINFO"
        /*0018*/ 	.short	0x0002
        /*001a*/ 	.short	0x0064
        /*001c*/ 	.short	0x0082
	.zero		2


//--------------------- .nv.info                  --------------------------
	.section	.nv.info,"",@"SHT_CUDA_INFO"
	.align	4


	//----- nvinfo : EIATTR_REGCOUNT
	.align		4
        /*0000*/ 	.byte	0x04, 0x2f
        /*0002*/ 	.short	(.L_1 - .L_0)
	.align		4
.L_0:
        /*0004*/ 	.word	index@(_Z11matmulTiledPKfS0_Pfi)
        /*0008*/ 	.word	0x00000020


	//----- nvinfo : EIATTR_FRAME_SIZE
	.align		4
.L_1:
        /*000c*/ 	.byte	0x04, 0x11
        /*000e*/ 	.short	(.L_3 - .L_2)
	.align		4
.L_2:
        /*0010*/ 	.word	index@(_Z11matmulTiledPKfS0_Pfi)
        /*0014*/ 	.word	0x00000000


	//----- nvinfo : EIATTR_MIN_STACK_SIZE
	.align		4
.L_3:
        /*0018*/ 	.byte	0x04, 0x12
        /*001a*/ 	.short	(.L_5 - .L_4)
	.align		4
.L_4:
        /*001c*/ 	.word	index@(_Z11matmulTiledPKfS0_Pfi)
        /*0020*/ 	.word	0x00000000
.L_5:


//--------------------- .nv.compat                --------------------------
	.section	.nv.compat,"",@"SHT_CUDA_COMPAT_INFO"
	.align	4
        /*0000*/ 	.byte	0x02, 0x09, 0x00, 0x00, 0x02, 0x02, 0x01, 0x00, 0x02, 0x05, 0x05, 0x00, 0x03, 0x07, 0x01, 0x01
        /*0010*/ 	.byte	0x02, 0x03, 0x00, 0x00, 0x02, 0x06, 0x01, 0x00, 0x04, 0x0b, 0x08, 0x00, 0x09, 0x00, 0x00, 0x00
        /*0020*/ 	.byte	0x00, 0x00, 0x00, 0x00


//--------------------- .nv.info._Z11matmulTiledPKfS0_Pfi --------------------------
	.section	.nv.info._Z11matmulTiledPKfS0_Pfi,"",@"SHT_CUDA_INFO"
	.sectionflags	@""
	.align	4


	//----- nvinfo : EIATTR_CUDA_API_VERSION
	.align		4
        /*0000*/ 	.byte	0x04, 0x37
        /*0002*/ 	.short	(.L_7 - .L_6)
.L_6:
        /*0004*/ 	.word	0x00000082


	//----- nvinfo : EIATTR_KPARAM_INFO
	.align		4
.L_7:
        /*0008*/ 	.byte	0x04, 0x17
        /*000a*/ 	.short	(.L_9 - .L_8)
.L_8:
        /*000c*/ 	.word	0x00000000
        /*0010*/ 	.short	0x0003
        /*0012*/ 	.short	0x0018
        /*0014*/ 	.byte	0x00, 0xf0, 0x11, 0x00


	//----- nvinfo : EIATTR_KPARAM_INFO
	.align		4
.L_9:
        /*0018*/ 	.byte	0x04, 0x17
        /*001a*/ 	.short	(.L_11 - .L_10)
.L_10:
        /*001c*/ 	.word	0x00000000
        /*0020*/ 	.short	0x0002
        /*0022*/ 	.short	0x0010
        /*0024*/ 	.byte	0x00, 0xf5, 0x21, 0x00


	//----- nvinfo : EIATTR_KPARAM_INFO
	.align		4
.L_11:
        /*0028*/ 	.byte	0x04, 0x17
        /*002a*/ 	.short	(.L_13 - .L_12)
.L_12:
        /*002c*/ 	.word	0x00000000
        /*0030*/ 	.short	0x0001
        /*0032*/ 	.short	0x0008
        /*0034*/ 	.byte	0x00, 0xf5, 0x21, 0x00


	//----- nvinfo : EIATTR_KPARAM_INFO
	.align		4
.L_13:
        /*0038*/ 	.byte	0x04, 0x17
        /*003a*/ 	.short	(.L_15 - .L_14)
.L_14:
        /*003c*/ 	.word	0x00000000
        /*0040*/ 	.short	0x0000
        /*0042*/ 	.short	0x0000
        /*0044*/ 	.byte	0x00, 0xf5, 0x21, 0x00


	//----- nvinfo : EIATTR_SPARSE_MMA_MASK
	.align		4
.L_15:
        /*0048*/ 	.byte	0x03, 0x50
        /*004a*/ 	.short	0x0000


	//----- nvinfo : EIATTR_MAXREG_COUNT
	.align		4
        /*004c*/ 	.byte	0x03, 0x1b
        /*004e*/ 	.short	0x00ff


	//----- nvinfo : EIATTR_NUM_BARRIERS
	.align		4
        /*0050*/ 	.byte	0x02, 0x4c
        /*0052*/ 	.byte	0x01
	.zero		1


	//----- nvinfo : EIATTR_MERCURY_ISA_VERSION
	.align		4
        /*0054*/ 	.byte	0x03, 0x5f
        /*0056*/ 	.short	0x0101


	//----- nvinfo : EIATTR_VRC_CTA_INIT_COUNT
	.align		4
        /*0058*/ 	.byte	0x02, 0x4a
	.zero		1
	.zero		1


	//----- nvinfo : EIATTR_EXIT_INSTR_OFFSETS
	.align		4
        /*005c*/ 	.byte	0x04, 0x1c
        /*005e*/ 	.short	(.L_17 - .L_16)


	//   ....[0]....
.L_16:
        /*0060*/ 	.word	0x000005c0


	//   ....[1]....
        /*0064*/ 	.word	0x00000610


	//----- nvinfo : EIATTR_CBANK_PARAM_SIZE
	.align		4
.L_17:
        /*0068*/ 	.byte	0x03, 0x19
        /*006a*/ 	.short	0x001c


	//----- nvinfo : EIATTR_PARAM_CBANK
	.align		4
        /*006c*/ 	.byte	0x04, 0x0a
        /*006e*/ 	.short	(.L_19 - .L_18)
	.align		4
.L_18:
        /*0070*/ 	.word	index@(.nv.constant0._Z11matmulTiledPKfS0_Pfi)
        /*0074*/ 	.short	0x0380
        /*0076*/ 	.short	0x001c


	//----- nvinfo : EIATTR_SW_WAR
	.align		4
.L_19:
        /*0078*/ 	.byte	0x04, 0x36
        /*007a*/ 	.short	(.L_21 - .L_20)
.L_20:
        /*007c*/ 	.word	0x00000008
.L_21:


//--------------------- .nv.callgraph             --------------------------
	.section	.nv.callgraph,"",@"SHT_CUDA_CALLGRAPH"
	.align	4
	.sectionentsize	8
	.align		4
        /*0000*/ 	.word	0x00000000
	.align		4
        /*0004*/ 	.word	0xffffffff
	.align		4
        /*0008*/ 	.word	0x00000000
	.align		4
        /*000c*/ 	.word	0xfffffffe
	.align		4
        /*0010*/ 	.word	0x00000000
	.align		4
        /*0014*/ 	.word	0xfffffffd
	.align		4
        /*0018*/ 	.word	0x00000000
	.align		4
        /*001c*/ 	.word	0xfffffffc


//--------------------- .text._Z11matmulTiledPKfS0_Pfi --------------------------
	.section	.text._Z11matmulTiledPKfS0_Pfi,"ax",@progbits
	.align	128
        .global         _Z11matmulTiledPKfS0_Pfi
        .type           _Z11matmulTiledPKfS0_Pfi,@function
        .size           _Z11matmulTiledPKfS0_Pfi,(.L_x_3 - _Z11matmulTiledPKfS0_Pfi)
        .other          _Z11matmulTiledPKfS0_Pfi,@"STO_CUDA_ENTRY STV_DEFAULT"
_Z11matmulTiledPKfS0_Pfi:
.text._Z11matmulTiledPKfS0_Pfi:
[----:B------:R-:W-:Y:S01]  /*0000*/  LDC R1, c[0x0][0x37c] ;  /* 0x0000df00ff017b82 */ /* 0x000fe20000000800 */
[----:B------:R-:W0:Y:S01]  /*0010*/  LDCU UR4, c[0x0][0x398] ;  /* 0x00007300ff0477ac */ /* 0x000e220008000800 */
[----:B------:R-:W1:Y:S01]  /*0020*/  S2R R3, SR_TID.Y ;  /* 0x0000000000037919 */ /* 0x000e620000002200 */
[----:B------:R-:W-:Y:S01]  /*0030*/  HFMA2 R23, -RZ, RZ, 0, 0 ;  /* 0x00000000ff177431 */ /* 0x000fe200000001ff */
[----:B------:R-:W2:Y:S01]  /*0040*/  LDCU.64 UR8, c[0x0][0x358] ;  /* 0x00006b00ff0877ac */ /* 0x000ea20008000a00 */
[----:B------:R-:W1:Y:S01]  /*0050*/  S2R R2, SR_CTAID.Y ;  /* 0x0000000000027919 */ /* 0x000e620000002600 */
[----:B------:R-:W3:Y:S01]  /*0060*/  S2R R17, SR_TID.X ;  /* 0x0000000000117919 */ /* 0x000ee20000002100 */
[----:B------:R-:W3:Y:S01]  /*0070*/  S2R R8, SR_CTAID.X ;  /* 0x0000000000087919 */ /* 0x000ee20000002500 */
[----:B0-----:R-:W-:-:S04]  /*0080*/  MOV R0, UR4 ;  /* 0x0000000400007c02 */ /* 0x001fc80008000f00 */
[----:B------:R-:W-:Y:S02]  /*0090*/  ISETP.GE.AND P0, PT, R0, 0x1, PT ;  /* 0x000000010000780c */ /* 0x000fe40003f06270 */
[----:B-1----:R-:W-:Y:S02]  /*00a0*/  LEA R5, R2, R3, 0x4 ;  /* 0x0000000302057211 */ /* 0x002fe400078e20ff */
[----:B---3--:R-:W-:-:S09]  /*00b0*/  LEA R2, R8, R17, 0x4 ;  /* 0x0000001108027211 */ /* 0x008fd200078e20ff */
[----:B--2---:R-:W-:Y:S05]  /*00c0*/  @!P0 BRA `(.L_x_0) ;  /* 0x0000000400348947 */ /* 0x004fea0003800000 */
[----:B------:R-:W0:Y:S01]  /*00d0*/  S2UR UR6, SR_CgaCtaId ;  /* 0x00000000000679c3 */ /* 0x000e220000008800 */
[----:B------:R-:W-:Y:S01]  /*00e0*/  UMOV UR4, 0x400 ;  /* 0x0000040000047882 */ /* 0x000fe20000000000 */
[----:B------:R-:W-:Y:S01]  /*00f0*/  IADD3 R6, PT, PT, R0, 0xf, RZ ;  /* 0x0000000f00067810 */ /* 0x000fe20007ffe0ff */
[----:B------:R-:W-:Y:S01]  /*0100*/  UIADD3 UR5, UPT, UPT, UR4, 0x400, URZ ;  /* 0x0000040004057890 */ /* 0x000fe2000fffe0ff */
[-C--:B------:R-:W-:Y:S01]  /*0110*/  IMAD R7, R3, R0.reuse, R17 ;  /* 0x0000000003077224 */ /* 0x080fe200078e0211 */
[----:B------:R-:W-:Y:S02]  /*0120*/  MOV R23, RZ ;  /* 0x000000ff00177202 */ /* 0x000fe40000000f00 */
[----:B------:R-:W-:Y:S01]  /*0130*/  SHF.R.U32.HI R20, RZ, 0x4, R6 ;  /* 0x00000004ff147819 */ /* 0x000fe20000011606 */
[----:B------:R-:W1:Y:S01]  /*0140*/  LDC R4, c[0x0][0x398] ;  /* 0x0000e600ff047b82 */ /* 0x000e620000000800 */
[----:B------:R-:W-:Y:S02]  /*0150*/  IMAD R7, R8, 0x10, R7 ;  /* 0x0000001008077824 */ /* 0x000fe400078e0207 */
[----:B------:R-:W-:Y:S01]  /*0160*/  IMAD R6, R5, R0, R17 ;  /* 0x0000000005067224 */ /* 0x000fe200078e0211 */
[----:B------:R-:W-:Y:S01]  /*0170*/  IADD3 R20, PT, PT, -R20, RZ, RZ ;  /* 0x000000ff14147210 */ /* 0x000fe20007ffe1ff */
[----:B0-----:R-:W-:-:S02]  /*0180*/  ULEA UR5, UR6, UR5, 0x18 ;  /* 0x0000000506057291 */ /* 0x001fc4000f8ec0ff */
[----:B------:R-:W-:-:S04]  /*0190*/  ULEA UR4, UR6, UR4, 0x18 ;  /* 0x0000000406047291 */ /* 0x000fc8000f8ec0ff */
[----:B------:R-:W-:Y:S02]  /*01a0*/  LEA R18, R17, UR5, 0x2 ;  /* 0x0000000511127c11 */ /* 0x000fe4000f8e10ff */
[----:B------:R-:W-:-:S03]  /*01b0*/  LEA R16, R3, UR4, 0x6 ;  /* 0x0000000403107c11 */ /* 0x000fc6000f8e30ff */
[----:B------:R-:W-:Y:S01]  /*01c0*/  IMAD R19, R3, 0x40, R18 ;  /* 0x0000004003137824 */ /* 0x000fe200078e0212 */
[----:B------:R-:W-:-:S07]  /*01d0*/  LEA R21, R17, R16, 0x2 ;  /* 0x0000001011157211 */ /* 0x000fce00078e10ff */
.L_x_1:
[----:B-1----:R-:W-:Y:S01]  /*01e0*/  MOV R0, R4 ;  /* 0x0000000400007202 */ /* 0x002fe20000000f00 */
[----:B------:R-:W-:Y:S01]  /*01f0*/  HFMA2 R22, -RZ, RZ, 0, 0 ;  /* 0x00000000ff167431 */ /* 0x000fe200000001ff */
[----:B------:R-:W-:Y:S02]  /*0200*/  VIMNMX R9, PT, PT, R2, R3, !PT ;  /* 0x0000000302097248 */ /* 0x000fe40007fe0100 */
[-C--:B------:R-:W-:Y:S02]  /*0210*/  ISETP.GE.AND P0, PT, R17, R0.reuse, PT ;  /* 0x000000001100720c */ /* 0x080fe40003f06270 */
[-C--:B------:R-:W-:Y:S02]  /*0220*/  ISETP.GE.AND P1, PT, R9, R0.reuse, PT ;  /* 0x000000000900720c */ /* 0x080fe40003f26270 */
[----:B------:R-:W-:Y:S02]  /*0230*/  ISETP.GE.U32.OR P0, PT, R5, R0, P0 ;  /* 0x000000000500720c */ /* 0x000fe40000706470 */
[----:B------:R-:W-:-:S09]  /*0240*/  MOV R26, RZ ;  /* 0x000000ff001a7202 */ /* 0x000fd20000000f00 */
[----:B------:R-:W0:Y:S08]  /*0250*/  @!P1 LDC.64 R8, c[0x0][0x388] ;  /* 0x0000e200ff089b82 */ /* 0x000e300000000a00 */
[----:B------:R-:W1:Y:S01]  /*0260*/  @!P0 LDC.64 R10, c[0x0][0x380] ;  /* 0x0000e000ff0a8b82 */ /* 0x000e620000000a00 */
[----:B0-----:R-:W-:-:S05]  /*0270*/  @!P1 IMAD.WIDE R8, R7, 0x4, R8 ;  /* 0x0000000407089825 */ /* 0x001fca00078e0208 */
[----:B------:R-:W2:Y:S01]  /*0280*/  @!P1 LDG.E R26, desc[UR8][R8.64] ;  /* 0x00000008081a9981 */ /* 0x000ea2000c1e1900 */
[----:B-1----:R-:W-:-:S05]  /*0290*/  @!P0 IMAD.WIDE.U32 R10, R6, 0x4, R10 ;  /* 0x00000004060a8825 */ /* 0x002fca00078e000a */
[----:B------:R-:W3:Y:S01]  /*02a0*/  @!P0 LDG.E R22, desc[UR8][R10.64] ;  /* 0x000000080a168981 */ /* 0x000ee2000c1e1900 */
[----:B------:R-:W-:-:S05]  /*02b0*/  VIADD R20, R20, 0x1 ;  /* 0x0000000114147836 */ /* 0x000fca0000000000 */
[----:B------:R-:W-:Y:S02]  /*02c0*/  ISETP.NE.AND P0, PT, R20, RZ, PT ;  /* 0x000000ff1400720c */ /* 0x000fe40003f05270 */
[----:B------:R-:W-:Y:S02]  /*02d0*/  IADD3 R3, PT, PT, R3, 0x10, RZ ;  /* 0x0000001003037810 */ /* 0x000fe40007ffe0ff */
[----:B------:R-:W-:Y:S02]  /*02e0*/  IADD3 R17, PT, PT, R17, 0x10, RZ ;  /* 0x0000001011117810 */ /* 0x000fe40007ffe0ff */
[----:B------:R-:W-:Y:S02]  /*02f0*/  LEA R7, R0, R7, 0x4 ;  /* 0x0000000700077211 */ /* 0x000fe400078e20ff */
[----:B------:R-:W-:Y:S01]  /*0300*/  IADD3 R6, PT, PT, R6, 0x10, RZ ;  /* 0x0000001006067810 */ /* 0x000fe20007ffe0ff */
[----:B---3--:R-:W-:Y:S04]  /*0310*/  STS [R21], R22 ;  /* 0x0000001615007388 */ /* 0x008fe80000000800 */
[----:B--2---:R-:W-:Y:S01]  /*0320*/  STS [R19], R26 ;  /* 0x0000001a13007388 */ /* 0x004fe20000000800 */
[----:B------:R-:W-:Y:S06]  /*0330*/  BAR.SYNC.DEFER_BLOCKING 0x0 ;  /* 0x0000000000007b1d */ /* 0x000fec0000010000 */
[----:B------:R-:W-:Y:S04]  /*0340*/  LDS R27, [R18] ;  /* 0x00000000121b7984 */ /* 0x000fe80000000800 */
[----:B------:R-:W0:Y:S04]  /*0350*/  LDS.128 R12, [R16] ;  /* 0x00000000100c7984 */ /* 0x000e280000000c00 */
[----:B------:R-:W1:Y:S04]  /*0360*/  LDS R29, [R18+0x40] ;  /* 0x00004000121d7984 */ /* 0x000e680000000800 */
[----:B------:R-:W2:Y:S04]  /*0370*/  LDS R25, [R18+0x80] ;  /* 0x0000800012197984 */ /* 0x000ea80000000800 */
[----:B------:R-:W3:Y:S04]  /*0380*/  LDS R24, [R18+0xc0] ;  /* 0x0000c00012187984 */ /* 0x000ee80000000800 */
[----:B------:R-:W-:Y:S04]  /*0390*/  LDS.128 R8, [R16+0x10] ;  /* 0x0000100010087984 */ /* 0x000fe80000000c00 */
[----:B------:R-:W-:Y:S04]  /*03a0*/  LDS R22, [R18+0x140] ;  /* 0x0001400012167984 */ /* 0x000fe80000000800 */
[----:B------:R-:W-:Y:S01]  /*03b0*/  LDS R26, [R18+0x1c0] ;  /* 0x0001c000121a7984 */ /* 0x000fe20000000800 */
[----:B0-----:R-:W-:-:S03]  /*03c0*/  FFMA R12, R12, R27, R23 ;  /* 0x0000001b0c0c7223 */ /* 0x001fc60000000017 */
[----:B------:R-:W0:Y:S01]  /*03d0*/  LDS R23, [R18+0x100] ;  /* 0x0001000012177984 */ /* 0x000e220000000800 */
[----:B-1----:R-:W-:-:S03]  /*03e0*/  FFMA R12, R29, R13, R12 ;  /* 0x0000000d1d0c7223 */ /* 0x002fc6000000000c */
[----:B------:R-:W-:Y:S01]  /*03f0*/  LDS R27, [R18+0x200] ;  /* 0x00020000121b7984 */ /* 0x000fe20000000800 */
[----:B--2---:R-:W-:-:S03]  /*0400*/  FFMA R13, R25, R14, R12 ;  /* 0x0000000e190d7223 */ /* 0x004fc6000000000c */
[----:B------:R-:W1:Y:S01]  /*0410*/  LDS R25, [R18+0x180] ;  /* 0x0001800012197984 */ /* 0x000e620000000800 */
[----:B---3--:R-:W-:-:S03]  /*0420*/  FFMA R13, R24, R15, R13 ;  /* 0x0000000f180d7223 */ /* 0x008fc6000000000d */
[----:B------:R-:W-:Y:S01]  /*0430*/  LDS R24, [R18+0x240] ;  /* 0x0002400012187984 */ /* 0x000fe20000000800 */
[----:B0-----:R-:W-:-:S03]  /*0440*/  FFMA R23, R8, R23, R13 ;  /* 0x0000001708177223 */ /* 0x001fc6000000000d */
[----:B------:R-:W0:Y:S01]  /*0450*/  LDS.128 R12, [R16+0x20] ;  /* 0x00002000100c7984 */ /* 0x000e220000000c00 */
[----:B------:R-:W-:-:S03]  /*0460*/  FFMA R22, R22, R9, R23 ;  /* 0x0000000916167223 */ /* 0x000fc60000000017 */
[----:B------:R-:W2:Y:S01]  /*0470*/  LDS R23, [R18+0x280] ;  /* 0x0002800012177984 */ /* 0x000ea20000000800 */
[----:B-1----:R-:W-:-:S03]  /*0480*/  FFMA R25, R25, R10, R22 ;  /* 0x0000000a19197223 */ /* 0x002fc60000000016 */
[----:B------:R-:W1:Y:S01]  /*0490*/  LDS R22, [R18+0x2c0] ;  /* 0x0002c00012167984 */ /* 0x000e620000000800 */
[----:B------:R-:W-:-:S03]  /*04a0*/  FFMA R11, R26, R11, R25 ;  /* 0x0000000b1a0b7223 */ /* 0x000fc60000000019 */
[----:B------:R-:W-:Y:S01]  /*04b0*/  LDS R25, [R18+0x300] ;  /* 0x0003000012197984 */ /* 0x000fe20000000800 */
[----:B0-----:R-:W-:-:S03]  /*04c0*/  FFMA R27, R12, R27, R11 ;  /* 0x0000001b0c1b7223 */ /* 0x001fc6000000000b */
[----:B------:R-:W0:Y:S01]  /*04d0*/  LDS.128 R8, [R16+0x30] ;  /* 0x0000300010087984 */ /* 0x000e220000000c00 */
[----:B------:R-:W-:-:S03]  /*04e0*/  FFMA R24, R24, R13, R27 ;  /* 0x0000000d18187223 */ /* 0x000fc6000000001b */
[----:B------:R-:W3:Y:S04]  /*04f0*/  LDS R27, [R18+0x340] ;  /* 0x00034000121b7984 */ /* 0x000ee80000000800 */
[----:B------:R-:W4:Y:S04]  /*0500*/  LDS R13, [R18+0x380] ;  /* 0x00038000120d7984 */ /* 0x000f280000000800 */
[----:B------:R-:W5:Y:S01]  /*0510*/  LDS R12, [R18+0x3c0] ;  /* 0x0003c000120c7984 */ /* 0x000f620000000800 */
[----:B--2---:R-:W-:-:S04]  /*0520*/  FFMA R23, R23, R14, R24 ;  /* 0x0000000e17177223 */ /* 0x004fc80000000018 */
[----:B-1----:R-:W-:-:S04]  /*0530*/  FFMA R15, R22, R15, R23 ;  /* 0x0000000f160f7223 */ /* 0x002fc80000000017 */
[----:B0-----:R-:W-:-:S04]  /*0540*/  FFMA R8, R8, R25, R15 ;  /* 0x0000001908087223 */ /* 0x001fc8000000000f */
[----:B---3--:R-:W-:-:S04]  /*0550*/  FFMA R8, R27, R9, R8 ;  /* 0x000000091b087223 */ /* 0x008fc80000000008 */
[----:B----4-:R-:W-:-:S04]  /*0560*/  FFMA R13, R13, R10, R8 ;  /* 0x0000000a0d0d7223 */ /* 0x010fc80000000008 */
[----:B-----5:R-:W-:Y:S01]  /*0570*/  FFMA R23, R12, R11, R13 ;  /* 0x0000000b0c177223 */ /* 0x020fe2000000000d */
[----:B------:R-:W-:Y:S06]  /*0580*/  BAR.SYNC.DEFER_BLOCKING 0x0 ;  /* 0x0000000000007b1d */ /* 0x000fec0000010000 */
[----:B------:R-:W-:Y:S05]  /*0590*/  @P0 BRA `(.L_x_1) ;  /* 0xfffffffc00100947 */ /* 0x000fea000383ffff */
.L_x_0:
[----:B------:R-:W-:-:S04]  /*05a0*/  VIMNMX R3, PT, PT, R5, R2, !PT ;  /* 0x0000000205037248 */ /* 0x000fc80007fe0100 */
[----:B------:R-:W-:-:S13]  /*05b0*/  ISETP.GE.AND P0, PT, R3, R0, PT ;  /* 0x000000000300720c */ /* 0x000fda0003f06270 */
[----:B------:R-:W-:Y:S05]  /*05c0*/  @P0 EXIT ;  /* 0x000000000000094d */ /* 0x000fea0003800000 */
[----:B------:R-:W0:Y:S01]  /*05d0*/  LDC.64 R6, c[0x0][0x390] ;  /* 0x0000e400ff067b82 */ /* 0x000e220000000a00 */
[----:B------:R-:W-:-:S04]  /*05e0*/  IMAD R3, R5, R0, R2 ;  /* 0x0000000005037224 */ /* 0x000fc800078e0202 */
[----:B0-----:R-:W-:-:S05]  /*05f0*/  IMAD.WIDE R2, R3, 0x4, R6 ;  /* 0x0000000403027825 */ /* 0x001fca00078e0206 */
[----:B------:R-:W-:Y:S01]  /*0600*/  STG.E desc[UR8][R2.64], R23 ;  /* 0x0000001702007986 */ /* 0x000fe2000c101908 */
[----:B------:R-:W-:Y:S05]  /*0610*/  EXIT ;  /* 0x000000000000794d */ /* 0x000fea0003800000 */
.L_x_2:
[----:B------:R-:W-:-:S00]  /*0620*/  BRA `(.L_x_2) ;  /* 0xfffffffc00fc7947 */ /* 0x000fc0000383ffff */
[----:B------:R-:W-:-:S00]  /*0630*/  NOP ;  /* 0x0000000000007918 */ /* 0x000fc00000000000 */
        /* <DEDUP_REMOVED lines=12> */
.L_x_3:


//--------------------- .nv.shared._Z11matmulTiledPKfS0_Pfi --------------------------
	.section	.nv.shared._Z11matmulTiledPKfS0_Pfi,"aw",@nobits
	.sectionflags	@""
	.align	4
.nv.shared._Z11matmulTiledPKfS0_Pfi:
	.zero		3072


//--------------------- .nv.shared.reserved.0     --------------------------
	.section	.nv.shared.reserved.0,"aw",@nobits
	.weak		__nv_reservedSMEM_offset_0_alias
	.size		__nv_reservedSMEM_offset_0_alias, 0, 64
	.other		__nv_reservedSMEM_offset_0_alias,@"STO_CUDA_RESERVED_SHARED STV_DEFAULT"
__nv_reservedSMEM_offset_0_alias:
	.zero		0
	.zero		64


//--------------------- .nv.constant0._Z11matmulTiledPKfS0_Pfi --------------------------
	.section	.nv.constant0._Z11matmulTiledPKfS0_Pfi,"a",@progbits
	.sectionflags	@""
	.align	4
.nv.constant0._Z11matmulTiledPKfS0_Pfi:
	.zero		924


//--------------------- SYMBOLS --------------------------

	.type		.nv.reservedSmem.offset0,@object
	.size		.nv.reservedSmem.offset0,0x4
	.type		.nv.reservedSmem.cap,@object
	.size		.nv.reservedSmem.cap,0x4
